//
// Generated by NVIDIA NVVM Compiler
//
// Compiler Build ID: CL-36424714
// Cuda compilation tools, release 13.0, V13.0.88
// Based on NVVM 20.0.0
//

.version 9.0
.target sm_100
.address_size 64

	// .globl	_Z12warmupKernelv
// _ZZ16dotProductSharedPKfS0_PfiE12partial_sums has been demoted

.visible .entry _Z12warmupKernelv()
{


	ret;

}
	// .globl	_Z16dotProductGlobalPKfS0_Pfi
.visible .entry _Z16dotProductGlobalPKfS0_Pfi(
	.param .u64 .ptr .align 1 _Z16dotProductGlobalPKfS0_Pfi_param_0,
	.param .u64 .ptr .align 1 _Z16dotProductGlobalPKfS0_Pfi_param_1,
	.param .u64 .ptr .align 1 _Z16dotProductGlobalPKfS0_Pfi_param_2,
	.param .u32 _Z16dotProductGlobalPKfS0_Pfi_param_3
)
{
	.reg .pred 	%p<2>;
	.reg .b32 	%r<6>;
	.reg .b32 	%f<8>;
	.reg .b64 	%rd<10>;

	ld.param.u64 	%rd1, [_Z16dotProductGlobalPKfS0_Pfi_param_0];
	ld.param.u64 	%rd2, [_Z16dotProductGlobalPKfS0_Pfi_param_1];
	ld.param.u64 	%rd3, [_Z16dotProductGlobalPKfS0_Pfi_param_2];
	ld.param.u32 	%r2, [_Z16dotProductGlobalPKfS0_Pfi_param_3];
	mov.u32 	%r3, %ctaid.x;
	mov.u32 	%r4, %ntid.x;
	mov.u32 	%r5, %tid.x;
	mad.lo.s32 	%r1, %r3, %r4, %r5;
	setp.ge.s32 	%p1, %r1, %r2;
	mov.f32 	%f7, 0f00000000;
	@%p1 bra 	$L__BB1_2;
	cvta.to.global.u64 	%rd4, %rd1;
	cvta.to.global.u64 	%rd5, %rd2;
	mul.wide.s32 	%rd6, %r1, 4;
	add.s64 	%rd7, %rd4, %rd6;
	ld.global.f32 	%f4, [%rd7];
	add.s64 	%rd8, %rd5, %rd6;
	ld.global.f32 	%f5, [%rd8];
	mul.f32 	%f7, %f4, %f5;
$L__BB1_2:
	cvta.to.global.u64 	%rd9, %rd3;
	atom.global.add.f32 	%f6, [%rd9], %f7;
	ret;

}
	// .globl	_Z16dotProductSharedPKfS0_Pfi
.visible .entry _Z16dotProductSharedPKfS0_Pfi(
	.param .u64 .ptr .align 1 _Z16dotProductSharedPKfS0_Pfi_param_0,
	.param .u64 .ptr .align 1 _Z16dotProductSharedPKfS0_Pfi_param_1,
	.param .u64 .ptr .align 1 _Z16dotProductSharedPKfS0_Pfi_param_2,
	.param .u32 _Z16dotProductSharedPKfS0_Pfi_param_3
)
{
	.reg .pred 	%p<6>;
	.reg .b32 	%r<14>;
	.reg .b32 	%f<12>;
	.reg .b64 	%rd<10>;
	// demoted variable
	.shared .align 4 .b8 _ZZ16dotProductSharedPKfS0_PfiE12partial_sums[1024];
	ld.param.u64 	%rd1, [_Z16dotProductSharedPKfS0_Pfi_param_0];
	ld.param.u64 	%rd2, [_Z16dotProductSharedPKfS0_Pfi_param_1];
	ld.param.u64 	%rd3, [_Z16dotProductSharedPKfS0_Pfi_param_2];
	ld.param.u32 	%r7, [_Z16dotProductSharedPKfS0_Pfi_param_3];
	mov.u32 	%r8, %ctaid.x;
	mov.u32 	%r13, %ntid.x;
	mov.u32 	%r2, %tid.x;
	mad.lo.s32 	%r3, %r8, %r13, %r2;
	setp.ge.s32 	%p1, %r3, %r7;
	mov.f32 	%f11, 0f00000000;
	@%p1 bra 	$L__BB2_2;
	cvta.to.global.u64 	%rd4, %rd1;
	cvta.to.global.u64 	%rd5, %rd2;
	mul.wide.s32 	%rd6, %r3, 4;
	add.s64 	%rd7, %rd4, %rd6;
	ld.global.f32 	%f4, [%rd7];
	add.s64 	%rd8, %rd5, %rd6;
	ld.global.f32 	%f5, [%rd8];
	mul.f32 	%f11, %f4, %f5;
$L__BB2_2:
	shl.b32 	%r9, %r2, 2;
	mov.u32 	%r10, _ZZ16dotProductSharedPKfS0_PfiE12partial_sums;
	add.s32 	%r4, %r10, %r9;
	st.shared.f32 	[%r4], %f11;
	bar.sync 	0;
	setp.lt.u32 	%p2, %r13, 2;
	@%p2 bra 	$L__BB2_6;
$L__BB2_3:
	shr.u32 	%r6, %r13, 1;
	setp.ge.u32 	%p3, %r2, %r6;
	@%p3 bra 	$L__BB2_5;
	shl.b32 	%r11, %r6, 2;
	add.s32 	%r12, %r4, %r11;
	ld.shared.f32 	%f6, [%r12];
	ld.shared.f32 	%f7, [%r4];
	add.f32 	%f8, %f6, %f7;
	st.shared.f32 	[%r4], %f8;
$L__BB2_5:
	bar.sync 	0;
	setp.gt.u32 	%p4, %r13, 3;
	mov.u32 	%r13, %r6;
	@%p4 bra 	$L__BB2_3;
$L__BB2_6:
	setp.ne.s32 	%p5, %r2, 0;
	@%p5 bra 	$L__BB2_8;
	ld.shared.f32 	%f9, [_ZZ16dotProductSharedPKfS0_PfiE12partial_sums];
	cvta.to.global.u64 	%rd9, %rd3;
	atom.global.add.f32 	%f10, [%rd9], %f9;
$L__BB2_8:
	ret;

}


// ===== COMPILED SASS (sm_100) =====

	.target	sm_100

	.elftype	@"ET_EXEC"


//--------------------- .note.nv.tkinfo           --------------------------
	.section	.note.nv.tkinfo,"",@"SHT_NOTE"
	.sectionflags	@"SHF_NOTE_NV_TKINFO"
	.tkinfo
        /*0018*/ 	.word	0x00000002
        /*0030*/ 	.string	""
        /*0030*/ 	.string	"ptxas"
        /*0030*/ 	.string	"Cuda compilation tools, release 13.0, V13.0.88"
        /*0030*/ 	.string	"Build cuda_13.0.r13.0/compiler.36424714_0"
        /*0030*/ 	.string	"-arch sm_100 -m 64 "



//--------------------- .note.nv.cuinfo           --------------------------
	.section	.note.nv.cuinfo,"",@"SHT_NOTE"
	.sectionflags	@"SHF_NOTE_NV_CUINFO"
        /*0018*/ 	.short	0x0002
        /*001a*/ 	.short	0x0064
        /*001c*/ 	.short	0x0082
	.zero		2


//--------------------- .nv.info                  --------------------------
	.section	.nv.info,"",@"SHT_CUDA_INFO"
	.align	4


	//----- nvinfo : EIATTR_REGCOUNT
	.align		4
        /*0000*/ 	.byte	0x04, 0x2f
        /*0002*/ 	.short	(.L_1 - .L_0)
	.align		4
.L_0:
        /*0004*/ 	.word	index@(_Z12warmupKernelv)
        /*0008*/ 	.word	0x00000004


	//----- nvinfo : EIATTR_FRAME_SIZE
	.align		4
.L_1:
        /*000c*/ 	.byte	0x04, 0x11
        /*000e*/ 	.short	(.L_3 - .L_2)
	.align		4
.L_2:
        /*0010*/ 	.word	index@(_Z12warmupKernelv)
        /*0014*/ 	.word	0x00000000


	//----- nvinfo : EIATTR_REGCOUNT
	.align		4
.L_3:
        /*0018*/ 	.byte	0x04, 0x2f
        /*001a*/ 	.short	(.L_5 - .L_4)
	.align		4
.L_4:
        /*001c*/ 	.word	index@(_Z16dotProductGlobalPKfS0_Pfi)
        /*0020*/ 	.word	0x0000000e


	//----- nvinfo : EIATTR_FRAME_SIZE
	.align		4
.L_5:
        /*0024*/ 	.byte	0x04, 0x11
        /*0026*/ 	.short	(.L_7 - .L_6)
	.align		4
.L_6:
        /*0028*/ 	.word	index@(_Z16dotProductGlobalPKfS0_Pfi)
        /*002c*/ 	.word	0x00000000


	//----- nvinfo : EIATTR_REGCOUNT
	.align		4
.L_7:
        /*0030*/ 	.byte	0x04, 0x2f
        /*0032*/ 	.short	(.L_9 - .L_8)
	.align		4
.L_8:
        /*0034*/ 	.word	index@(_Z16dotProductSharedPKfS0_Pfi)
        /*0038*/ 	.word	0x0000000c


	//----- nvinfo : EIATTR_FRAME_SIZE
	.align		4
.L_9:
        /*003c*/ 	.byte	0x04, 0x11
        /*003e*/ 	.short	(.L_11 - .L_10)
	.align		4
.L_10:
        /*0040*/ 	.word	index@(_Z16dotProductSharedPKfS0_Pfi)
        /*0044*/ 	.word	0x00000000


	//----- nvinfo : EIATTR_MIN_STACK_SIZE
	.align		4
.L_11:
        /*0048*/ 	.byte	0x04, 0x12
        /*004a*/ 	.short	(.L_13 - .L_12)
	.align		4
.L_12:
        /*004c*/ 	.word	index@(_Z16dotProductSharedPKfS0_Pfi)
        /*0050*/ 	.word	0x00000000


	//----- nvinfo : EIATTR_MIN_STACK_SIZE
	.align		4
.L_13:
        /*0054*/ 	.byte	0x04, 0x12
        /*0056*/ 	.short	(.L_15 - .L_14)
	.align		4
.L_14:
        /*0058*/ 	.word	index@(_Z16dotProductGlobalPKfS0_Pfi)
        /*005c*/ 	.word	0x00000000


	//----- nvinfo : EIATTR_MIN_STACK_SIZE
	.align		4
.L_15:
        /*0060*/ 	.byte	0x04, 0x12
        /*0062*/ 	.short	(.L_17 - .L_16)
	.align		4
.L_16:
        /*0064*/ 	.word	index@(_Z12warmupKernelv)
        /*0068*/ 	.word	0x00000000
.L_17:


//--------------------- .nv.compat                --------------------------
	.section	.nv.compat,"",@"SHT_CUDA_COMPAT_INFO"
	.align	4
        /*0000*/ 	.byte	0x02, 0x09, 0x00, 0x00, 0x02, 0x02, 0x01, 0x00, 0x02, 0x05, 0x05, 0x00, 0x03, 0x07, 0x01, 0x01
        /*0010*/ 	.byte	0x02, 0x03, 0x00, 0x00, 0x02, 0x06, 0x01, 0x00, 0x04, 0x0b, 0x08, 0x00, 0x09, 0x00, 0x00, 0x00
        /*0020*/ 	.byte	0x00, 0x00, 0x00, 0x00


//--------------------- .nv.info._Z16dotProductSharedPKfS0_Pfi --------------------------
	.section	.nv.info._Z16dotProductSharedPKfS0_Pfi,"",@"SHT_CUDA_INFO"
	.sectionflags	@""
	.align	4


	//----- nvinfo : EIATTR_CUDA_API_VERSION
	.align		4
        /*0000*/ 	.byte	0x04, 0x37
        /*0002*/ 	.short	(.L_19 - .L_18)
.L_18:
        /*0004*/ 	.word	0x00000082


	//----- nvinfo : EIATTR_KPARAM_INFO
	.align		4
.L_19:
        /*0008*/ 	.byte	0x04, 0x17
        /*000a*/ 	.short	(.L_21 - .L_20)
.L_20:
        /*000c*/ 	.word	0x00000000
        /*0010*/ 	.short	0x0003
        /*0012*/ 	.short	0x0018
        /*0014*/ 	.byte	0x00, 0xf0, 0x11, 0x00


	//----- nvinfo : EIATTR_KPARAM_INFO
	.align		4
.L_21:
        /*0018*/ 	.byte	0x04, 0x17
        /*001a*/ 	.short	(.L_23 - .L_22)
.L_22:
        /*001c*/ 	.word	0x00000000
        /*0020*/ 	.short	0x0002
        /*0022*/ 	.short	0x0010
        /*0024*/ 	.byte	0x00, 0xf5, 0x21, 0x00


	//----- nvinfo : EIATTR_KPARAM_INFO
	.align		4
.L_23:
        /*0028*/ 	.byte	0x04, 0x17
        /*002a*/ 	.short	(.L_25 - .L_24)
.L_24:
        /*002c*/ 	.word	0x00000000
        /*0030*/ 	.short	0x0001
        /*0032*/ 	.short	0x0008
        /*0034*/ 	.byte	0x00, 0xf5, 0x21, 0x00


	//----- nvinfo : EIATTR_KPARAM_INFO
	.align		4
.L_25:
        /*0038*/ 	.byte	0x04, 0x17
        /*003a*/ 	.short	(.L_27 - .L_26)
.L_26:
        /*003c*/ 	.word	0x00000000
        /*0040*/ 	.short	0x0000
        /*0042*/ 	.short	0x0000
        /*0044*/ 	.byte	0x00, 0xf5, 0x21, 0x00


	//----- nvinfo : EIATTR_SPARSE_MMA_MASK
	.align		4
.L_27:
        /*0048*/ 	.byte	0x03, 0x50
        /*004a*/ 	.short	0x0000


	//----- nvinfo : EIATTR_MAXREG_COUNT
	.align		4
        /*004c*/ 	.byte	0x03, 0x1b
        /*004e*/ 	.short	0x00ff


	//----- nvinfo : EIATTR_NUM_BARRIERS
	.align		4
        /*0050*/ 	.byte	0x02, 0x4c
        /*0052*/ 	.byte	0x01
	.zero		1


	//----- nvinfo : EIATTR_MERCURY_ISA_VERSION
	.align		4
        /*0054*/ 	.byte	0x03, 0x5f
        /*0056*/ 	.short	0x0101


	//----- nvinfo : EIATTR_VRC_CTA_INIT_COUNT
	.align		4
        /*0058*/ 	.byte	0x02, 0x4a
	.zero		1
	.zero		1


	//----- nvinfo : EIATTR_EXIT_INSTR_OFFSETS
	.align		4
        /*005c*/ 	.byte	0x04, 0x1c
        /*005e*/ 	.short	(.L_29 - .L_28)


	//   ....[0]....
.L_28:
        /*0060*/ 	.word	0x00000240


	//   ....[1]....
        /*0064*/ 	.word	0x000002b0


	//----- nvinfo : EIATTR_CBANK_PARAM_SIZE
	.align		4
.L_29:
        /*0068*/ 	.byte	0x03, 0x19
        /*006a*/ 	.short	0x001c


	//----- nvinfo : EIATTR_PARAM_CBANK
	.align		4
        /*006c*/ 	.byte	0x04, 0x0a
        /*006e*/ 	.short	(.L_31 - .L_30)
	.align		4
.L_30:
        /*0070*/ 	.word	index@(.nv.constant0._Z16dotProductSharedPKfS0_Pfi)
        /*0074*/ 	.short	0x0380
        /*0076*/ 	.short	0x001c


	//----- nvinfo : EIATTR_SW_WAR
	.align		4
.L_31:
        /*0078*/ 	.byte	0x04, 0x36
        /*007a*/ 	.short	(.L_33 - .L_32)
.L_32:
        /*007c*/ 	.word	0x00000008
.L_33:


//--------------------- .nv.info._Z16dotProductGlobalPKfS0_Pfi --------------------------
	.section	.nv.info._Z16dotProductGlobalPKfS0_Pfi,"",@"SHT_CUDA_INFO"
	.sectionflags	@""
	.align	4


	//----- nvinfo : EIATTR_CUDA_API_VERSION
	.align		4
        /*0000*/ 	.byte	0x04, 0x37
        /*0002*/ 	.short	(.L_35 - .L_34)
.L_34:
        /*0004*/ 	.word	0x00000082


	//----- nvinfo : EIATTR_KPARAM_INFO
	.align		4
.L_35:
        /*0008*/ 	.byte	0x04, 0x17
        /*000a*/ 	.short	(.L_37 - .L_36)
.L_36:
        /*000c*/ 	.word	0x00000000
        /*0010*/ 	.short	0x0003
        /*0012*/ 	.short	0x0018
        /*0014*/ 	.byte	0x00, 0xf0, 0x11, 0x00


	//----- nvinfo : EIATTR_KPARAM_INFO
	.align		4
.L_37:
        /*0018*/ 	.byte	0x04, 0x17
        /*001a*/ 	.short	(.L_39 - .L_38)
.L_38:
        /*001c*/ 	.word	0x00000000
        /*0020*/ 	.short	0x0002
        /*0022*/ 	.short	0x0010
        /*0024*/ 	.byte	0x00, 0xf5, 0x21, 0x00


	//----- nvinfo : EIATTR_KPARAM_INFO
	.align		4
.L_39:
        /*0028*/ 	.byte	0x04, 0x17
        /*002a*/ 	.short	(.L_41 - .L_40)
.L_40:
        /*002c*/ 	.word	0x00000000
        /*0030*/ 	.short	0x0001
        /*0032*/ 	.short	0x0008
        /*0034*/ 	.byte	0x00, 0xf5, 0x21, 0x00


	//----- nvinfo : EIATTR_KPARAM_INFO
	.align		4
.L_41:
        /*0038*/ 	.byte	0x04, 0x17
        /*003a*/ 	.short	(.L_43 - .L_42)
.L_42:
        /*003c*/ 	.word	0x00000000
        /*0040*/ 	.short	0x0000
        /*0042*/ 	.short	0x0000
        /*0044*/ 	.byte	0x00, 0xf5, 0x21, 0x00


	//----- nvinfo : EIATTR_SPARSE_MMA_MASK
	.align		4
.L_43:
        /*0048*/ 	.byte	0x03, 0x50
        /*004a*/ 	.short	0x0000


	//----- nvinfo : EIATTR_MAXREG_COUNT
	.align		4
        /*004c*/ 	.byte	0x03, 0x1b
        /*004e*/ 	.short	0x00ff


	//----- nvinfo : EIATTR_MERCURY_ISA_VERSION
	.align		4
        /*0050*/ 	.byte	0x03, 0x5f
        /*0052*/ 	.short	0x0101


	//----- nvinfo : EIATTR_VRC_CTA_INIT_COUNT
	.align		4
        /*0054*/ 	.byte	0x02, 0x4a
	.zero		1
	.zero		1


	//----- nvinfo : EIATTR_EXIT_INSTR_OFFSETS
	.align		4
        /*0058*/ 	.byte	0x04, 0x1c
        /*005a*/ 	.short	(.L_45 - .L_44)


	//   ....[0]....
.L_44:
        /*005c*/ 	.word	0x00000150


	//----- nvinfo : EIATTR_CRS_STACK_SIZE
	.align		4
.L_45:
        /*0060*/ 	.byte	0x04, 0x1e
        /*0062*/ 	.short	(.L_47 - .L_46)
.L_46:
        /*0064*/ 	.word	0x00000000


	//----- nvinfo : EIATTR_CBANK_PARAM_SIZE
	.align		4
.L_47:
        /*0068*/ 	.byte	0x03, 0x19
        /*006a*/ 	.short	0x001c


	//----- nvinfo : EIATTR_PARAM_CBANK
	.align		4
        /*006c*/ 	.byte	0x04, 0x0a
        /*006e*/ 	.short	(.L_49 - .L_48)
	.align		4
.L_48:
        /*0070*/ 	.word	index@(.nv.constant0._Z16dotProductGlobalPKfS0_Pfi)
        /*0074*/ 	.short	0x0380
        /*0076*/ 	.short	0x001c


	//----- nvinfo : EIATTR_SW_WAR
	.align		4
.L_49:
        /*0078*/ 	.byte	0x04, 0x36
        /*007a*/ 	.short	(.L_51 - .L_50)
.L_50:
        /*007c*/ 	.word	0x00000008
.L_51:


//--------------------- .nv.info._Z12warmupKernelv --------------------------
	.section	.nv.info._Z12warmupKernelv,"",@"SHT_CUDA_INFO"
	.sectionflags	@""
	.align	4


	//----- nvinfo : EIATTR_CUDA_API_VERSION
	.align		4
        /*0000*/ 	.byte	0x04, 0x37
        /*0002*/ 	.short	(.L_53 - .L_52)
.L_52:
        /*0004*/ 	.word	0x00000082


	//----- nvinfo : EIATTR_SPARSE_MMA_MASK
	.align		4
.L_53:
        /*0008*/ 	.byte	0x03, 0x50
        /*000a*/ 	.short	0x0000


	//----- nvinfo : EIATTR_MAXREG_COUNT
	.align		4
        /*000c*/ 	.byte	0x03, 0x1b
        /*000e*/ 	.short	0x00ff


	//----- nvinfo : EIATTR_MERCURY_ISA_VERSION
	.align		4
        /*0010*/ 	.byte	0x03, 0x5f
        /*0012*/ 	.short	0x0101


	//----- nvinfo : EIATTR_VRC_CTA_INIT_COUNT
	.align		4
        /*0014*/ 	.byte	0x02, 0x4a
	.zero		1
	.zero		1


	//----- nvinfo : EIATTR_EXIT_INSTR_OFFSETS
	.align		4
        /*0018*/ 	.byte	0x04, 0x1c
        /*001a*/ 	.short	(.L_55 - .L_54)


	//   ....[0]....
.L_54:
        /*001c*/ 	.word	0x00000010


	//----- nvinfo : EIATTR_SW_WAR
	.align		4
.L_55:
        /*0020*/ 	.byte	0x04, 0x36
        /*0022*/ 	.short	(.L_57 - .L_56)
.L_56:
        /*0024*/ 	.word	0x00000008
.L_57:


//--------------------- .nv.callgraph             --------------------------
	.section	.nv.callgraph,"",@"SHT_CUDA_CALLGRAPH"
	.align	4
	.sectionentsize	8
	.align		4
        /*0000*/ 	.word	0x00000000
	.align		4
        /*0004*/ 	.word	0xffffffff
	.align		4
        /*0008*/ 	.word	0x00000000
	.align		4
        /*000c*/ 	.word	0xfffffffe
	.align		4
        /*0010*/ 	.word	0x00000000
	.align		4
        /*0014*/ 	.word	0xfffffffd
	.align		4
        /*0018*/ 	.word	0x00000000
	.align		4
        /*001c*/ 	.word	0xfffffffc


//--------------------- .text._Z16dotProductSharedPKfS0_Pfi --------------------------
	.section	.text._Z16dotProductSharedPKfS0_Pfi,"ax",@progbits
	.align	128
        .global         _Z16dotProductSharedPKfS0_Pfi
        .type           _Z16dotProductSharedPKfS0_Pfi,@function
        .size           _Z16dotProductSharedPKfS0_Pfi,(.L_x_7 - _Z16dotProductSharedPKfS0_Pfi)
        .other          _Z16dotProductSharedPKfS0_Pfi,@"STO_CUDA_ENTRY STV_DEFAULT"
_Z16dotProductSharedPKfS0_Pfi:
.text._Z16dotProductSharedPKfS0_Pfi:
[----:B------:R-:W-:Y:S01]  /*0000*/  LDC R1, c[0x0][0x37c] ;  /* 0x0000df00ff017b82 */ /* 0x000fe20000000800 */
[----:B------:R-:W0:Y:S07]  /*0010*/  S2R R9, SR_TID.X ;  /* 0x0000000000097919 */ /* 0x000e2e0000002100 */
[----:B------:R-:W0:Y:S01]  /*0020*/  S2UR UR4, SR_CTAID.X ;  /* 0x00000000000479c3 */ /* 0x000e220000002500 */
[----:B------:R-:W1:Y:S01]  /*0030*/  LDCU UR5, c[0x0][0x398] ;  /* 0x00007300ff0577ac */ /* 0x000e620008000800 */
[----:B------:R-:W2:Y:S06]  /*0040*/  LDCU.64 UR6, c[0x0][0x358] ;  /* 0x00006b00ff0677ac */ /* 0x000eac0008000a00 */
[----:B------:R-:W0:Y:S08]  /*0050*/  LDC R0, c[0x0][0x360] ;  /* 0x0000d800ff007b82 */ /* 0x000e300000000800 */
[----:B------:R-:W3:Y:S08]  /*0060*/  LDC.64 R2, c[0x0][0x380] ;  /* 0x0000e000ff027b82 */ /* 0x000ef00000000a00 */
[----:B------:R-:W4:Y:S01]  /*0070*/  LDC.64 R4, c[0x0][0x388] ;  /* 0x0000e200ff047b82 */ /* 0x000f220000000a00 */
[----:B0-----:R-:W-:-:S05]  /*0080*/  IMAD R7, R0, UR4, R9 ;  /* 0x0000000400077c24 */ /* 0x001fca000f8e0209 */
[----:B-1----:R-:W-:-:S13]  /*0090*/  ISETP.GE.AND P1, PT, R7, UR5, PT ;  /* 0x0000000507007c0c */ /* 0x002fda000bf26270 */
[----:B---3--:R-:W-:-:S04]  /*00a0*/  @!P1 IMAD.WIDE R2, R7, 0x4, R2 ;  /* 0x0000000407029825 */ /* 0x008fc800078e0202 */
[----:B----4-:R-:W-:Y:S02]  /*00b0*/  @!P1 IMAD.WIDE R4, R7, 0x4, R4 ;  /* 0x0000000407049825 */ /* 0x010fe400078e0204 */
[----:B--2---:R-:W2:Y:S04]  /*00c0*/  @!P1 LDG.E R2, desc[UR6][R2.64] ;  /* 0x0000000602029981 */ /* 0x004ea8000c1e1900 */
[----:B------:R-:W2:Y:S01]  /*00d0*/  @!P1 LDG.E R5, desc[UR6][R4.64] ;  /* 0x0000000604059981 */ /* 0x000ea2000c1e1900 */
[----:B------:R-:W0:Y:S01]  /*00e0*/  S2UR UR5, SR_CgaCtaId ;  /* 0x00000000000579c3 */ /* 0x000e220000008800 */
[----:B------:R-:W-:Y:S01]  /*00f0*/  UMOV UR4, 0x400 ;  /* 0x0000040000047882 */ /* 0x000fe20000000000 */
[----:B------:R-:W-:Y:S01]  /*0100*/  ISETP.GE.U32.AND P0, PT, R0, 0x2, PT ;  /* 0x000000020000780c */ /* 0x000fe20003f06070 */
[----:B------:R-:W-:Y:S01]  /*0110*/  IMAD.MOV.U32 R6, RZ, RZ, RZ ;  /* 0x000000ffff067224 */ /* 0x000fe200078e00ff */
[----:B0-----:R-:W-:-:S06]  /*0120*/  ULEA UR4, UR5, UR4, 0x18 ;  /* 0x0000000405047291 */ /* 0x001fcc000f8ec0ff */
[C---:B------:R-:W-:Y:S01]  /*0130*/  LEA R7, R9.reuse, UR4, 0x2 ;  /* 0x0000000409077c11 */ /* 0x040fe2000f8e10ff */
[----:B--2---:R-:W-:Y:S01]  /*0140*/  @!P1 FMUL R6, R2, R5 ;  /* 0x0000000502069220 */ /* 0x004fe20000400000 */
[----:B------:R-:W-:-:S04]  /*0150*/  ISETP.NE.AND P1, PT, R9, RZ, PT ;  /* 0x000000ff0900720c */ /* 0x000fc80003f25270 */
[----:B------:R0:W-:Y:S01]  /*0160*/  STS [R7], R6 ;  /* 0x0000000607007388 */ /* 0x0001e20000000800 */
[----:B------:R-:W-:Y:S06]  /*0170*/  BAR.SYNC.DEFER_BLOCKING 0x0 ;  /* 0x0000000000007b1d */ /* 0x000fec0000010000 */
[----:B------:R-:W-:Y:S05]  /*0180*/  @!P0 BRA `(.L_x_0) ;  /* 0x00000000002c8947 */ /* 0x000fea0003800000 */
.L_x_1:
[----:B0-----:R-:W-:-:S04]  /*0190*/  SHF.R.U32.HI R6, RZ, 0x1, R0 ;  /* 0x00000001ff067819 */ /* 0x001fc80000011600 */
[----:B------:R-:W-:-:S13]  /*01a0*/  ISETP.GE.U32.AND P0, PT, R9, R6, PT ;  /* 0x000000060900720c */ /* 0x000fda0003f06070 */
[----:B------:R-:W-:Y:S01]  /*01b0*/  @!P0 LEA R2, R6, R7, 0x2 ;  /* 0x0000000706028211 */ /* 0x000fe200078e10ff */
[----:B------:R-:W-:Y:S05]  /*01c0*/  @!P0 LDS R3, [R7] ;  /* 0x0000000007038984 */ /* 0x000fea0000000800 */
[----:B------:R-:W0:Y:S02]  /*01d0*/  @!P0 LDS R2, [R2] ;  /* 0x0000000002028984 */ /* 0x000e240000000800 */
[----:B0-----:R-:W-:-:S05]  /*01e0*/  @!P0 FADD R4, R2, R3 ;  /* 0x0000000302048221 */ /* 0x001fca0000000000 */
[----:B------:R1:W-:Y:S01]  /*01f0*/  @!P0 STS [R7], R4 ;  /* 0x0000000407008388 */ /* 0x0003e20000000800 */
[----:B------:R-:W-:Y:S01]  /*0200*/  BAR.SYNC.DEFER_BLOCKING 0x0 ;  /* 0x0000000000007b1d */ /* 0x000fe20000010000 */
[----:B------:R-:W-:Y:S01]  /*0210*/  ISETP.GT.U32.AND P0, PT, R0, 0x3, PT ;  /* 0x000000030000780c */ /* 0x000fe20003f04070 */
[----:B------:R-:W-:-:S12]  /*0220*/  IMAD.MOV.U32 R0, RZ, RZ, R6 ;  /* 0x000000ffff007224 */ /* 0x000fd800078e0006 */
[----:B-1----:R-:W-:Y:S05]  /*0230*/  @P0 BRA `(.L_x_1) ;  /* 0xfffffffc00d40947 */ /* 0x002fea000383ffff */
.L_x_0:
[----:B------:R-:W-:Y:S05]  /*0240*/  @P1 EXIT ;  /* 0x000000000000194d */ /* 0x000fea0003800000 */
[----:B------:R-:W1:Y:S01]  /*0250*/  S2UR UR5, SR_CgaCtaId ;  /* 0x00000000000579c3 */ /* 0x000e620000008800 */
[----:B------:R-:W-:-:S07]  /*0260*/  UMOV UR4, 0x400 ;  /* 0x0000040000047882 */ /* 0x000fce0000000000 */
[----:B------:R-:W2:Y:S01]  /*0270*/  LDC.64 R2, c[0x0][0x390] ;  /* 0x0000e400ff027b82 */ /* 0x000ea20000000a00 */
[----:B-1----:R-:W-:-:S09]  /*0280*/  ULEA UR4, UR5, UR4, 0x18 ;  /* 0x0000000405047291 */ /* 0x002fd2000f8ec0ff */
[----:B------:R-:W2:Y:S04]  /*0290*/  LDS R5, [UR4] ;  /* 0x00000004ff057984 */ /* 0x000ea80008000800 */
[----:B--2---:R-:W-:Y:S01]  /*02a0*/  REDG.E.ADD.F32.FTZ.RN.STRONG.GPU desc[UR6][R2.64], R5 ;  /* 0x00000005020079a6 */ /* 0x004fe2000c12f306 */
[----:B------:R-:W-:Y:S05]  /*02b0*/  EXIT ;  /* 0x000000000000794d */ /* 0x000fea0003800000 */
.L_x_2:
[----:B------:R-:W-:-:S00]  /*02c0*/  BRA `(.L_x_2) ;  /* 0xfffffffc00fc7947 */ /* 0x000fc0000383ffff */
[----:B------:R-:W-:-:S00]  /*02d0*/  NOP ;  /* 0x0000000000007918 */ /* 0x000fc00000000000 */
        /* <DEDUP_REMOVED lines=10> */
.L_x_7:


//--------------------- .text._Z16dotProductGlobalPKfS0_Pfi --------------------------
	.section	.text._Z16dotProductGlobalPKfS0_Pfi,"ax",@progbits
	.align	128
        .global         _Z16dotProductGlobalPKfS0_Pfi
        .type           _Z16dotProductGlobalPKfS0_Pfi,@function
        .size           _Z16dotProductGlobalPKfS0_Pfi,(.L_x_8 - _Z16dotProductGlobalPKfS0_Pfi)
        .other          _Z16dotProductGlobalPKfS0_Pfi,@"STO_CUDA_ENTRY STV_DEFAULT"
_Z16dotProductGlobalPKfS0_Pfi:
.text._Z16dotProductGlobalPKfS0_Pfi:
[----:B------:R-:W-:Y:S01]  /*0000*/  LDC R1, c[0x0][0x37c] ;  /* 0x0000df00ff017b82 */ /* 0x000fe20000000800 */
[----:B------:R-:W0:Y:S07]  /*0010*/  S2R R0, SR_TID.X ;  /* 0x0000000000007919 */ /* 0x000e2e0000002100 */
[----:B------:R-:W0:Y:S01]  /*0020*/  S2UR UR4, SR_CTAID.X ;  /* 0x00000000000479c3 */ /* 0x000e220000002500 */
[----:B------:R-:W1:Y:S01]  /*0030*/  LDCU UR6, c[0x0][0x398] ;  /* 0x00007300ff0677ac */ /* 0x000e620008000800 */
[----:B------:R-:W-:Y:S01]  /*0040*/  BSSY.RECONVERGENT B0, `(.L_x_3) ;  /* 0x000000f000007945 */ /* 0x000fe20003800200 */
[----:B------:R-:W-:-:S05]  /*0050*/  HFMA2 R11, -RZ, RZ, 0, 0 ;  /* 0x00000000ff0b7431 */ /* 0x000fca00000001ff */
[----:B------:R-:W0:Y:S08]  /*0060*/  LDC R9, c[0x0][0x360] ;  /* 0x0000d800ff097b82 */ /* 0x000e300000000800 */
[----:B------:R-:W2:Y:S01]  /*0070*/  LDC.64 R6, c[0x0][0x390] ;  /* 0x0000e400ff067b82 */ /* 0x000ea20000000a00 */
[----:B0-----:R-:W-:Y:S01]  /*0080*/  IMAD R9, R9, UR4, R0 ;  /* 0x0000000409097c24 */ /* 0x001fe2000f8e0200 */
[----:B------:R-:W0:Y:S04]  /*0090*/  LDCU.64 UR4, c[0x0][0x358] ;  /* 0x00006b00ff0477ac */ /* 0x000e280008000a00 */
[----:B-1----:R-:W-:-:S13]  /*00a0*/  ISETP.GE.AND P0, PT, R9, UR6, PT ;  /* 0x0000000609007c0c */ /* 0x002fda000bf06270 */
[----:B--2---:R-:W-:Y:S05]  /*00b0*/  @P0 BRA `(.L_x_4) ;  /* 0x00000000001c0947 */ /* 0x004fea0003800000 */
[----:B------:R-:W1:Y:S08]  /*00c0*/  LDC.64 R2, c[0x0][0x380] ;  /* 0x0000e000ff027b82 */ /* 0x000e700000000a00 */
[----:B------:R-:W2:Y:S01]  /*00d0*/  LDC.64 R4, c[0x0][0x388] ;  /* 0x0000e200ff047b82 */ /* 0x000ea20000000a00 */
[----:B-1----:R-:W-:-:S06]  /*00e0*/  IMAD.WIDE R2, R9, 0x4, R2 ;  /* 0x0000000409027825 */ /* 0x002fcc00078e0202 */
[----:B0-----:R-:W3:Y:S01]  /*00f0*/  LDG.E R2, desc[UR4][R2.64] ;  /* 0x0000000402027981 */ /* 0x001ee2000c1e1900 */
[----:B--2---:R-:W-:-:S06]  /*0100*/  IMAD.WIDE R4, R9, 0x4, R4 ;  /* 0x0000000409047825 */ /* 0x004fcc00078e0204 */
[----:B------:R-:W3:Y:S02]  /*0110*/  LDG.E R5, desc[UR4][R4.64] ;  /* 0x0000000404057981 */ /* 0x000ee4000c1e1900 */
[----:B---3--:R-:W-:-:S07]  /*0120*/  FMUL R11, R2, R5 ;  /* 0x00000005020b7220 */ /* 0x008fce0000400000 */
.L_x_4:
[----:B0-----:R-:W-:Y:S05]  /*0130*/  BSYNC.RECONVERGENT B0 ;  /* 0x0000000000007941 */ /* 0x001fea0003800200 */
.L_x_3:
[----:B------:R-:W-:Y:S01]  /*0140*/  REDG.E.ADD.F32.FTZ.RN.STRONG.GPU desc[UR4][R6.64], R11 ;  /* 0x0000000b060079a6 */ /* 0x000fe2000c12f304 */
[----:B------:R-:W-:Y:S05]  /*0150*/  EXIT ;  /* 0x000000000000794d */ /* 0x000fea0003800000 */
.L_x_5:
        /* <DEDUP_REMOVED lines=10> */
.L_x_8:


//--------------------- .text._Z12warmupKernelv   --------------------------
	.section	.text._Z12warmupKernelv,"ax",@progbits
	.align	128
        .global         _Z12warmupKernelv
        .type           _Z12warmupKernelv,@function
        .size           _Z12warmupKernelv,(.L_x_9 - _Z12warmupKernelv)
        .other          _Z12warmupKernelv,@"STO_CUDA_ENTRY STV_DEFAULT"
_Z12warmupKernelv:
.text._Z12warmupKernelv:
[----:B------:R-:W-:Y:S01]  /*0000*/  LDC R1, c[0x0][0x37c] ;  /* 0x0000df00ff017b82 */ /* 0x000fe20000000800 */
[----:B------:R-:W-:Y:S05]  /*0010*/  EXIT ;  /* 0x000000000000794d */ /* 0x000fea0003800000 */
.L_x_6:
        /* <DEDUP_REMOVED lines=14> */
.L_x_9:


//--------------------- .nv.shared._Z16dotProductSharedPKfS0_Pfi --------------------------
	.section	.nv.shared._Z16dotProductSharedPKfS0_Pfi,"aw",@nobits
	.sectionflags	@""
	.align	4
.nv.shared._Z16dotProductSharedPKfS0_Pfi:
	.zero		2048


//--------------------- .nv.shared.reserved.0     --------------------------
	.section	.nv.shared.reserved.0,"aw",@nobits
	.weak		__nv_reservedSMEM_offset_0_alias
	.size		__nv_reservedSMEM_offset_0_alias, 0, 64
	.other		__nv_reservedSMEM_offset_0_alias,@"STO_CUDA_RESERVED_SHARED STV_DEFAULT"
__nv_reservedSMEM_offset_0_alias:
	.zero		0
	.zero		64


//--------------------- .nv.constant0._Z16dotProductSharedPKfS0_Pfi --------------------------
	.section	.nv.constant0._Z16dotProductSharedPKfS0_Pfi,"a",@progbits
	.sectionflags	@""
	.align	4
.nv.constant0._Z16dotProductSharedPKfS0_Pfi:
	.zero		924


//--------------------- .nv.constant0._Z16dotProductGlobalPKfS0_Pfi --------------------------
	.section	.nv.constant0._Z16dotProductGlobalPKfS0_Pfi,"a",@progbits
	.sectionflags	@""
	.align	4
.nv.constant0._Z16dotProductGlobalPKfS0_Pfi:
	.zero		924


//--------------------- .nv.constant0._Z12warmupKernelv --------------------------
	.section	.nv.constant0._Z12warmupKernelv,"a",@progbits
	.sectionflags	@""
	.align	4
.nv.constant0._Z12warmupKernelv:
	.zero		896


//--------------------- SYMBOLS --------------------------

	.type		.nv.reservedSmem.offset0,@object
	.size		.nv.reservedSmem.offset0,0x4
	.type		.nv.reservedSmem.cap,@object
	.size		.nv.reservedSmem.cap,0x4
